//
// Generated by NVIDIA NVVM Compiler
//
// Compiler Build ID: CL-36424714
// Cuda compilation tools, release 13.0, V13.0.88
// Based on NVVM 20.0.0
//

.version 9.0
.target sm_100
.address_size 64

	// .globl	_Z6updatePiiiiii

.visible .entry _Z6updatePiiiiii(
	.param .u64 .ptr .align 1 _Z6updatePiiiiii_param_0,
	.param .u32 _Z6updatePiiiiii_param_1,
	.param .u32 _Z6updatePiiiiii_param_2,
	.param .u32 _Z6updatePiiiiii_param_3,
	.param .u32 _Z6updatePiiiiii_param_4,
	.param .u32 _Z6updatePiiiiii_param_5
)
{
	.reg .pred 	%p<25>;
	.reg .b32 	%r<138>;
	.reg .b64 	%rd<36>;

	ld.param.u64 	%rd20, [_Z6updatePiiiiii_param_0];
	ld.param.u32 	%r62, [_Z6updatePiiiiii_param_1];
	ld.param.u32 	%r58, [_Z6updatePiiiiii_param_2];
	ld.param.u32 	%r59, [_Z6updatePiiiiii_param_3];
	ld.param.u32 	%r60, [_Z6updatePiiiiii_param_4];
	ld.param.u32 	%r61, [_Z6updatePiiiiii_param_5];
	cvta.to.global.u64 	%rd1, %rd20;
	mul.lo.s32 	%r1, %r60, %r62;
	mov.u32 	%r63, %ctaid.y;
	mov.u32 	%r64, %ntid.y;
	mov.u32 	%r65, %tid.y;
	mad.lo.s32 	%r2, %r63, %r64, %r65;
	mad.lo.s32 	%r3, %r60, %r58, %r2;
	setp.lt.s32 	%p1, %r60, 1;
	@%p1 bra 	$L__BB0_41;
	mul.lo.s32 	%r4, %r60, %r59;
	mov.u32 	%r67, %tid.x;
	mov.u32 	%r68, %ntid.x;
	mov.u32 	%r69, %ctaid.x;
	mad.lo.s32 	%r70, %r69, %r68, %r67;
	add.s32 	%r71, %r70, %r1;
	mul.lo.s32 	%r5, %r71, %r61;
	add.s32 	%r72, %r5, %r3;
	mul.wide.s32 	%rd21, %r72, 4;
	add.s64 	%rd2, %rd1, %rd21;
	ld.global.u32 	%r118, [%rd2];
	and.b32  	%r7, %r60, 7;
	setp.lt.u32 	%p2, %r60, 8;
	mov.b32 	%r133, 0;
	@%p2 bra 	$L__BB0_20;
	and.b32  	%r133, %r60, 2147483640;
	neg.s32 	%r116, %r133;
	mad.lo.s32 	%r73, %r61, %r59, %r58;
	mad.lo.s32 	%r115, %r60, %r73, %r2;
	shl.b32 	%r11, %r61, 3;
	add.s64 	%rd3, %rd1, 16;
	add.s32 	%r114, %r4, %r5;
	mul.wide.s32 	%rd6, %r61, 4;
$L__BB0_3:
	.pragma "nounroll";
	mul.wide.s32 	%rd22, %r114, 4;
	add.s64 	%rd4, %rd3, %rd22;
	ld.global.u32 	%r74, [%rd4+-16];
	mul.wide.s32 	%rd23, %r115, 4;
	add.s64 	%rd5, %rd1, %rd23;
	ld.global.u32 	%r75, [%rd5];
	add.s32 	%r17, %r75, %r74;
	setp.le.s32 	%p3, %r118, %r17;
	@%p3 bra 	$L__BB0_5;
	st.global.u32 	[%rd2], %r17;
	mov.u32 	%r118, %r17;
$L__BB0_5:
	ld.global.u32 	%r76, [%rd4+-12];
	add.s64 	%rd7, %rd5, %rd6;
	ld.global.u32 	%r77, [%rd7];
	add.s32 	%r19, %r77, %r76;
	setp.le.s32 	%p4, %r118, %r19;
	@%p4 bra 	$L__BB0_7;
	st.global.u32 	[%rd2], %r19;
	mov.u32 	%r118, %r19;
$L__BB0_7:
	ld.global.u32 	%r78, [%rd4+-8];
	add.s64 	%rd8, %rd7, %rd6;
	ld.global.u32 	%r79, [%rd8];
	add.s32 	%r21, %r79, %r78;
	setp.le.s32 	%p5, %r118, %r21;
	@%p5 bra 	$L__BB0_9;
	st.global.u32 	[%rd2], %r21;
	mov.u32 	%r118, %r21;
$L__BB0_9:
	ld.global.u32 	%r80, [%rd4+-4];
	add.s64 	%rd9, %rd8, %rd6;
	ld.global.u32 	%r81, [%rd9];
	add.s32 	%r23, %r81, %r80;
	setp.le.s32 	%p6, %r118, %r23;
	@%p6 bra 	$L__BB0_11;
	st.global.u32 	[%rd2], %r23;
	mov.u32 	%r118, %r23;
$L__BB0_11:
	ld.global.u32 	%r82, [%rd4];
	add.s64 	%rd10, %rd9, %rd6;
	ld.global.u32 	%r83, [%rd10];
	add.s32 	%r25, %r83, %r82;
	setp.le.s32 	%p7, %r118, %r25;
	@%p7 bra 	$L__BB0_13;
	st.global.u32 	[%rd2], %r25;
	mov.u32 	%r118, %r25;
$L__BB0_13:
	ld.global.u32 	%r84, [%rd4+4];
	add.s64 	%rd11, %rd10, %rd6;
	ld.global.u32 	%r85, [%rd11];
	add.s32 	%r27, %r85, %r84;
	setp.le.s32 	%p8, %r118, %r27;
	@%p8 bra 	$L__BB0_15;
	st.global.u32 	[%rd2], %r27;
	mov.u32 	%r118, %r27;
$L__BB0_15:
	ld.global.u32 	%r86, [%rd4+8];
	add.s64 	%rd12, %rd11, %rd6;
	ld.global.u32 	%r87, [%rd12];
	add.s32 	%r29, %r87, %r86;
	setp.le.s32 	%p9, %r118, %r29;
	@%p9 bra 	$L__BB0_17;
	st.global.u32 	[%rd2], %r29;
	mov.u32 	%r118, %r29;
$L__BB0_17:
	ld.global.u32 	%r88, [%rd4+12];
	add.s64 	%rd24, %rd12, %rd6;
	ld.global.u32 	%r89, [%rd24];
	add.s32 	%r31, %r89, %r88;
	setp.le.s32 	%p10, %r118, %r31;
	@%p10 bra 	$L__BB0_19;
	st.global.u32 	[%rd2], %r31;
	mov.u32 	%r118, %r31;
$L__BB0_19:
	add.s32 	%r116, %r116, 8;
	add.s32 	%r115, %r115, %r11;
	add.s32 	%r114, %r114, 8;
	setp.ne.s32 	%p11, %r116, 0;
	@%p11 bra 	$L__BB0_3;
$L__BB0_20:
	setp.eq.s32 	%p12, %r7, 0;
	@%p12 bra 	$L__BB0_41;
	and.b32  	%r38, %r60, 3;
	setp.lt.u32 	%p13, %r7, 4;
	@%p13 bra 	$L__BB0_31;
	add.s32 	%r90, %r133, %r4;
	add.s32 	%r91, %r90, %r5;
	mul.wide.s32 	%rd25, %r91, 4;
	add.s64 	%rd13, %rd1, %rd25;
	ld.global.u32 	%r92, [%rd13];
	mad.lo.s32 	%r93, %r90, %r61, %r3;
	mul.wide.s32 	%rd26, %r93, 4;
	add.s64 	%rd14, %rd1, %rd26;
	ld.global.u32 	%r94, [%rd14];
	add.s32 	%r39, %r94, %r92;
	setp.le.s32 	%p14, %r118, %r39;
	@%p14 bra 	$L__BB0_24;
	st.global.u32 	[%rd2], %r39;
	mov.u32 	%r118, %r39;
$L__BB0_24:
	ld.global.u32 	%r95, [%rd13+4];
	mul.wide.s32 	%rd15, %r61, 4;
	add.s64 	%rd16, %rd14, %rd15;
	ld.global.u32 	%r96, [%rd16];
	add.s32 	%r41, %r96, %r95;
	setp.le.s32 	%p15, %r118, %r41;
	@%p15 bra 	$L__BB0_26;
	st.global.u32 	[%rd2], %r41;
	mov.u32 	%r118, %r41;
$L__BB0_26:
	ld.global.u32 	%r97, [%rd13+8];
	add.s64 	%rd17, %rd16, %rd15;
	ld.global.u32 	%r98, [%rd17];
	add.s32 	%r43, %r98, %r97;
	setp.le.s32 	%p16, %r118, %r43;
	@%p16 bra 	$L__BB0_28;
	st.global.u32 	[%rd2], %r43;
	mov.u32 	%r118, %r43;
$L__BB0_28:
	ld.global.u32 	%r99, [%rd13+12];
	add.s64 	%rd27, %rd17, %rd15;
	ld.global.u32 	%r100, [%rd27];
	add.s32 	%r45, %r100, %r99;
	setp.le.s32 	%p17, %r118, %r45;
	@%p17 bra 	$L__BB0_30;
	st.global.u32 	[%rd2], %r45;
	mov.u32 	%r118, %r45;
$L__BB0_30:
	add.s32 	%r133, %r133, 4;
$L__BB0_31:
	setp.eq.s32 	%p18, %r38, 0;
	@%p18 bra 	$L__BB0_41;
	setp.eq.s32 	%p19, %r38, 1;
	@%p19 bra 	$L__BB0_38;
	add.s32 	%r101, %r133, %r4;
	add.s32 	%r102, %r101, %r5;
	mul.wide.s32 	%rd28, %r102, 4;
	add.s64 	%rd18, %rd1, %rd28;
	ld.global.u32 	%r103, [%rd18];
	mad.lo.s32 	%r104, %r101, %r61, %r3;
	mul.wide.s32 	%rd29, %r104, 4;
	add.s64 	%rd19, %rd1, %rd29;
	ld.global.u32 	%r105, [%rd19];
	add.s32 	%r50, %r105, %r103;
	setp.le.s32 	%p20, %r118, %r50;
	@%p20 bra 	$L__BB0_35;
	st.global.u32 	[%rd2], %r50;
	mov.u32 	%r118, %r50;
$L__BB0_35:
	ld.global.u32 	%r106, [%rd18+4];
	mul.wide.s32 	%rd30, %r61, 4;
	add.s64 	%rd31, %rd19, %rd30;
	ld.global.u32 	%r107, [%rd31];
	add.s32 	%r52, %r107, %r106;
	setp.le.s32 	%p21, %r118, %r52;
	@%p21 bra 	$L__BB0_37;
	st.global.u32 	[%rd2], %r52;
	mov.u32 	%r118, %r52;
$L__BB0_37:
	add.s32 	%r133, %r133, 2;
$L__BB0_38:
	and.b32  	%r108, %r60, 1;
	setp.eq.b32 	%p22, %r108, 1;
	not.pred 	%p23, %p22;
	@%p23 bra 	$L__BB0_41;
	add.s32 	%r109, %r133, %r4;
	add.s32 	%r110, %r109, %r5;
	mul.wide.s32 	%rd32, %r110, 4;
	add.s64 	%rd33, %rd1, %rd32;
	ld.global.u32 	%r111, [%rd33];
	mad.lo.s32 	%r112, %r109, %r61, %r3;
	mul.wide.s32 	%rd34, %r112, 4;
	add.s64 	%rd35, %rd1, %rd34;
	ld.global.u32 	%r113, [%rd35];
	add.s32 	%r57, %r113, %r111;
	setp.le.s32 	%p24, %r118, %r57;
	@%p24 bra 	$L__BB0_41;
	st.global.u32 	[%rd2], %r57;
$L__BB0_41:
	ret;

}


// ===== COMPILED SASS (sm_100) =====

	.target	sm_100

	.elftype	@"ET_EXEC"


//--------------------- .note.nv.tkinfo           --------------------------
	.section	.note.nv.tkinfo,"",@"SHT_NOTE"
	.sectionflags	@"SHF_NOTE_NV_TKINFO"
	.tkinfo
        /*0018*/ 	.word	0x00000002
        /*0030*/ 	.string	""
        /*0030*/ 	.string	"ptxas"
        /*0030*/ 	.string	"Cuda compilation tools, release 13.0, V13.0.88"
        /*0030*/ 	.string	"Build cuda_13.0.r13.0/compiler.36424714_0"
        /*0030*/ 	.string	"-arch sm_100 -m 64 "



//--------------------- .note.nv.cuinfo           --------------------------
	.section	.note.nv.cuinfo,"",@"SHT_NOTE"
	.sectionflags	@"SHF_NOTE_NV_CUINFO"
        /*0018*/ 	.short	0x0002
        /*001a*/ 	.short	0x0064
        /*001c*/ 	.short	0x0082
	.zero		2


//--------------------- .nv.info                  --------------------------
	.section	.nv.info,"",@"SHT_CUDA_INFO"
	.align	4


	//----- nvinfo : EIATTR_REGCOUNT
	.align		4
        /*0000*/ 	.byte	0x04, 0x2f
        /*0002*/ 	.short	(.L_1 - .L_0)
	.align		4
.L_0:
        /*0004*/ 	.word	index@(_Z6updatePiiiiii)
        /*0008*/ 	.word	0x0000001c


	//----- nvinfo : EIATTR_FRAME_SIZE
	.align		4
.L_1:
        /*000c*/ 	.byte	0x04, 0x11
        /*000e*/ 	.short	(.L_3 - .L_2)
	.align		4
.L_2:
        /*0010*/ 	.word	index@(_Z6updatePiiiiii)
        /*0014*/ 	.word	0x00000000


	//----- nvinfo : EIATTR_MIN_STACK_SIZE
	.align		4
.L_3:
        /*0018*/ 	.byte	0x04, 0x12
        /*001a*/ 	.short	(.L_5 - .L_4)
	.align		4
.L_4:
        /*001c*/ 	.word	index@(_Z6updatePiiiiii)
        /*0020*/ 	.word	0x00000000
.L_5:


//--------------------- .nv.compat                --------------------------
	.section	.nv.compat,"",@"SHT_CUDA_COMPAT_INFO"
	.align	4
        /*0000*/ 	.byte	0x02, 0x09, 0x00, 0x00, 0x02, 0x02, 0x01, 0x00, 0x02, 0x05, 0x05, 0x00, 0x03, 0x07, 0x01, 0x01
        /*0010*/ 	.byte	0x02, 0x03, 0x00, 0x00, 0x02, 0x06, 0x01, 0x00, 0x04, 0x0b, 0x08, 0x00, 0x09, 0x00, 0x00, 0x00
        /*0020*/ 	.byte	0x00, 0x00, 0x00, 0x00


//--------------------- .nv.info._Z6updatePiiiiii --------------------------
	.section	.nv.info._Z6updatePiiiiii,"",@"SHT_CUDA_INFO"
	.sectionflags	@""
	.align	4


	//----- nvinfo : EIATTR_CUDA_API_VERSION
	.align		4
        /*0000*/ 	.byte	0x04, 0x37
        /*0002*/ 	.short	(.L_7 - .L_6)
.L_6:
        /*0004*/ 	.word	0x00000082


	//----- nvinfo : EIATTR_KPARAM_INFO
	.align		4
.L_7:
        /*0008*/ 	.byte	0x04, 0x17
        /*000a*/ 	.short	(.L_9 - .L_8)
.L_8:
        /*000c*/ 	.word	0x00000000
        /*0010*/ 	.short	0x0005
        /*0012*/ 	.short	0x0018
        /*0014*/ 	.byte	0x00, 0xf0, 0x11, 0x00


	//----- nvinfo : EIATTR_KPARAM_INFO
	.align		4
.L_9:
        /*0018*/ 	.byte	0x04, 0x17
        /*001a*/ 	.short	(.L_11 - .L_10)
.L_10:
        /*001c*/ 	.word	0x00000000
        /*0020*/ 	.short	0x0004
        /*0022*/ 	.short	0x0014
        /*0024*/ 	.byte	0x00, 0xf0, 0x11, 0x00


	//----- nvinfo : EIATTR_KPARAM_INFO
	.align		4
.L_11:
        /*0028*/ 	.byte	0x04, 0x17
        /*002a*/ 	.short	(.L_13 - .L_12)
.L_12:
        /*002c*/ 	.word	0x00000000
        /*0030*/ 	.short	0x0003
        /*0032*/ 	.short	0x0010
        /*0034*/ 	.byte	0x00, 0xf0, 0x11, 0x00


	//----- nvinfo : EIATTR_KPARAM_INFO
	.align		4
.L_13:
        /*0038*/ 	.byte	0x04, 0x17
        /*003a*/ 	.short	(.L_15 - .L_14)
.L_14:
        /*003c*/ 	.word	0x00000000
        /*0040*/ 	.short	0x0002
        /*0042*/ 	.short	0x000c
        /*0044*/ 	.byte	0x00, 0xf0, 0x11, 0x00


	//----- nvinfo : EIATTR_KPARAM_INFO
	.align		4
.L_15:
        /*0048*/ 	.byte	0x04, 0x17
        /*004a*/ 	.short	(.L_17 - .L_16)
.L_16:
        /*004c*/ 	.word	0x00000000
        /*0050*/ 	.short	0x0001
        /*0052*/ 	.short	0x0008
        /*0054*/ 	.byte	0x00, 0xf0, 0x11, 0x00


	//----- nvinfo : EIATTR_KPARAM_INFO
	.align		4
.L_17:
        /*0058*/ 	.byte	0x04, 0x17
        /*005a*/ 	.short	(.L_19 - .L_18)
.L_18:
        /*005c*/ 	.word	0x00000000
        /*0060*/ 	.short	0x0000
        /*0062*/ 	.short	0x0000
        /*0064*/ 	.byte	0x00, 0xf5, 0x21, 0x00


	//----- nvinfo : EIATTR_SPARSE_MMA_MASK
	.align		4
.L_19:
        /*0068*/ 	.byte	0x03, 0x50
        /*006a*/ 	.short	0x0000


	//----- nvinfo : EIATTR_MAXREG_COUNT
	.align		4
        /*006c*/ 	.byte	0x03, 0x1b
        /*006e*/ 	.short	0x00ff


	//----- nvinfo : EIATTR_MERCURY_ISA_VERSION
	.align		4
        /*0070*/ 	.byte	0x03, 0x5f
        /*0072*/ 	.short	0x0101


	//----- nvinfo : EIATTR_VRC_CTA_INIT_COUNT
	.align		4
        /*0074*/ 	.byte	0x02, 0x4a
	.zero		1
	.zero		1


	//----- nvinfo : EIATTR_EXIT_INSTR_OFFSETS
	.align		4
        /*0078*/ 	.byte	0x04, 0x1c
        /*007a*/ 	.short	(.L_21 - .L_20)


	//   ....[0]....
.L_20:
        /*007c*/ 	.word	0x00000070


	//   ....[1]....
        /*0080*/ 	.word	0x000006a0


	//   ....[2]....
        /*0084*/ 	.word	0x00000920


	//   ....[3]....
        /*0088*/ 	.word	0x00000ab0


	//   ....[4]....
        /*008c*/ 	.word	0x00000b60


	//   ....[5]....
        /*0090*/ 	.word	0x00000b80


	//----- nvinfo : EIATTR_CBANK_PARAM_SIZE
	.align		4
.L_21:
        /*0094*/ 	.byte	0x03, 0x19
        /*0096*/ 	.short	0x001c


	//----- nvinfo : EIATTR_PARAM_CBANK
	.align		4
        /*0098*/ 	.byte	0x04, 0x0a
        /*009a*/ 	.short	(.L_23 - .L_22)
	.align		4
.L_22:
        /*009c*/ 	.word	index@(.nv.constant0._Z6updatePiiiiii)
        /*00a0*/ 	.short	0x0380
        /*00a2*/ 	.short	0x001c


	//----- nvinfo : EIATTR_SW_WAR
	.align		4
.L_23:
        /*00a4*/ 	.byte	0x04, 0x36
        /*00a6*/ 	.short	(.L_25 - .L_24)
.L_24:
        /*00a8*/ 	.word	0x00000008
.L_25:


//--------------------- .nv.callgraph             --------------------------
	.section	.nv.callgraph,"",@"SHT_CUDA_CALLGRAPH"
	.align	4
	.sectionentsize	8
	.align		4
        /*0000*/ 	.word	0x00000000
	.align		4
        /*0004*/ 	.word	0xffffffff
	.align		4
        /*0008*/ 	.word	0x00000000
	.align		4
        /*000c*/ 	.word	0xfffffffe
	.align		4
        /*0010*/ 	.word	0x00000000
	.align		4
        /*0014*/ 	.word	0xfffffffd
	.align		4
        /*0018*/ 	.word	0x00000000
	.align		4
        /*001c*/ 	.word	0xfffffffc


//--------------------- .text._Z6updatePiiiiii    --------------------------
	.section	.text._Z6updatePiiiiii,"ax",@progbits
	.align	128
        .global         _Z6updatePiiiiii
        .type           _Z6updatePiiiiii,@function
        .size           _Z6updatePiiiiii,(.L_x_5 - _Z6updatePiiiiii)
        .other          _Z6updatePiiiiii,@"STO_CUDA_ENTRY STV_DEFAULT"
_Z6updatePiiiiii:
.text._Z6updatePiiiiii:
[----:B------:R-:W-:Y:S08]  /*0000*/  LDC R1, c[0x0][0x37c] ;  /* 0x0000df00ff017b82 */ /* 0x000ff00000000800 */
[----:B------:R-:W0:Y:S01]  /*0010*/  LDC R17, c[0x0][0x394] ;  /* 0x0000e500ff117b82 */ /* 0x000e220000000800 */
[----:B------:R-:W1:Y:S07]  /*0020*/  S2R R0, SR_TID.Y ;  /* 0x0000000000007919 */ /* 0x000e6e0000002200 */
[----:B------:R-:W1:Y:S08]  /*0030*/  S2UR UR4, SR_CTAID.Y ;  /* 0x00000000000479c3 */ /* 0x000e700000002600 */
[----:B------:R-:W1:Y:S01]  /*0040*/  LDC R15, c[0x0][0x364] ;  /* 0x0000d900ff0f7b82 */ /* 0x000e620000000800 */
[----:B0-----:R-:W-:Y:S01]  /*0050*/  ISETP.GE.AND P0, PT, R17, 0x1, PT ;  /* 0x000000011100780c */ /* 0x001fe20003f06270 */
[----:B-1----:R-:W-:-:S12]  /*0060*/  IMAD R15, R15, UR4, R0 ;  /* 0x000000040f0f7c24 */ /* 0x002fd8000f8e0200 */
[----:B------:R-:W-:Y:S05]  /*0070*/  @!P0 EXIT ;  /* 0x000000000000894d */ /* 0x000fea0003800000 */
[----:B------:R-:W0:Y:S01]  /*0080*/  S2R R0, SR_TID.X ;  /* 0x0000000000007919 */ /* 0x000e220000002100 */
[----:B------:R-:W0:Y:S01]  /*0090*/  LDCU UR4, c[0x0][0x360] ;  /* 0x00006c00ff0477ac */ /* 0x000e220008000800 */
[C---:B------:R-:W-:Y:S01]  /*00a0*/  ISETP.GE.U32.AND P1, PT, R17.reuse, 0x8, PT ;  /* 0x000000081100780c */ /* 0x040fe20003f26070 */
[----:B------:R-:W-:Y:S01]  /*00b0*/  IMAD.MOV.U32 R9, RZ, RZ, RZ ;  /* 0x000000ffff097224 */ /* 0x000fe200078e00ff */
[----:B------:R-:W0:Y:S01]  /*00c0*/  S2R R3, SR_CTAID.X ;  /* 0x0000000000037919 */ /* 0x000e220000002500 */
[----:B------:R-:W1:Y:S01]  /*00d0*/  LDCU UR9, c[0x0][0x398] ;  /* 0x00007300ff0977ac */ /* 0x000e620008000800 */
[C---:B------:R-:W-:Y:S01]  /*00e0*/  LOP3.LUT R14, R17.reuse, 0x7, RZ, 0xc0, !PT ;  /* 0x00000007110e7812 */ /* 0x040fe200078ec0ff */
[----:B------:R-:W2:Y:S03]  /*00f0*/  LDCU UR8, c[0x0][0x38c] ;  /* 0x00007180ff0877ac */ /* 0x000ea60008000800 */
[----:B------:R-:W-:Y:S01]  /*0100*/  ISETP.NE.AND P0, PT, R14, RZ, PT ;  /* 0x000000ff0e00720c */ /* 0x000fe20003f05270 */
[----:B------:R-:W3:Y:S01]  /*0110*/  LDCU UR5, c[0x0][0x388] ;  /* 0x00007100ff0577ac */ /* 0x000ee20008000800 */
[----:B------:R-:W4:Y:S01]  /*0120*/  LDCU.64 UR10, c[0x0][0x380] ;  /* 0x00007000ff0a77ac */ /* 0x000f220008000a00 */
[----:B------:R-:W3:Y:S01]  /*0130*/  LDCU.64 UR6, c[0x0][0x358] ;  /* 0x00006b00ff0677ac */ /* 0x000ee20008000a00 */
[----:B-1----:R-:W-:Y:S01]  /*0140*/  MOV R10, UR9 ;  /* 0x00000009000a7c02 */ /* 0x002fe20008000f00 */
[----:B--2---:R-:W-:-:S02]  /*0150*/  IMAD R11, R17, UR8, R15 ;  /* 0x00000008110b7c24 */ /* 0x004fc4000f8e020f */
[----:B----4-:R-:W-:Y:S02]  /*0160*/  IMAD.U32 R2, RZ, RZ, UR10 ;  /* 0x0000000aff027e24 */ /* 0x010fe4000f8e00ff */
[----:B0-----:R-:W-:Y:S01]  /*0170*/  IMAD R0, R3, UR4, R0 ;  /* 0x0000000403007c24 */ /* 0x001fe2000f8e0200 */
[----:B------:R-:W-:-:S03]  /*0180*/  MOV R3, UR11 ;  /* 0x0000000b00037c02 */ /* 0x000fc60008000f00 */
[----:B---3--:R-:W-:-:S04]  /*0190*/  IMAD R7, R17, UR5, R0 ;  /* 0x0000000511077c24 */ /* 0x008fc8000f8e0200 */
[CC--:B------:R-:W-:Y:S02]  /*01a0*/  IMAD R5, R7.reuse, R10.reuse, R11 ;  /* 0x0000000a07057224 */ /* 0x0c0fe400078e020b */
[----:B------:R-:W-:Y:S02]  /*01b0*/  IMAD R8, R7, R10, RZ ;  /* 0x0000000a07087224 */ /* 0x000fe400078e02ff */
[----:B------:R-:W-:-:S05]  /*01c0*/  IMAD.WIDE R4, R5, 0x4, R2 ;  /* 0x0000000405047825 */ /* 0x000fca00078e0202 */
[----:B------:R0:W5:Y:S01]  /*01d0*/  LDG.E R0, desc[UR6][R4.64] ;  /* 0x0000000604007981 */ /* 0x000162000c1e1900 */
[----:B------:R-:W-:Y:S05]  /*01e0*/  @!P1 BRA `(.L_x_0) ;  /* 0x00000004002c9947 */ /* 0x000fea0003800000 */
[----:B------:R-:W1:Y:S01]  /*01f0*/  LDC R13, c[0x0][0x390] ;  /* 0x0000e400ff0d7b82 */ /* 0x000e620000000800 */
[----:B------:R-:W2:Y:S01]  /*0200*/  LDCU.64 UR4, c[0x0][0x380] ;  /* 0x00007000ff0477ac */ /* 0x000ea20008000a00 */
[----:B------:R-:W-:-:S04]  /*0210*/  LOP3.LUT R9, R17, 0x7ffffff8, RZ, 0xc0, !PT ;  /* 0x7ffffff811097812 */ /* 0x000fc800078ec0ff */
[----:B------:R-:W-:Y:S01]  /*0220*/  IADD3 R12, PT, PT, -R9, RZ, RZ ;  /* 0x000000ff090c7210 */ /* 0x000fe20007ffe1ff */
[----:B--2---:R-:W-:-:S04]  /*0230*/  UIADD3 UR4, UP0, UPT, UR4, 0x10, URZ ;  /* 0x0000001004047890 */ /* 0x004fc8000ff1e0ff */
[----:B------:R-:W-:Y:S01]  /*0240*/  UIADD3.X UR5, UPT, UPT, URZ, UR5, URZ, UP0, !UPT ;  /* 0x00000005ff057290 */ /* 0x000fe200087fe4ff */
[-C--:B-1----:R-:W-:Y:S02]  /*0250*/  IMAD R10, R10, R13.reuse, UR8 ;  /* 0x000000080a0a7e24 */ /* 0x082fe4000f8e020d */
[----:B------:R-:W-:Y:S02]  /*0260*/  IMAD R13, R17, R13, R8 ;  /* 0x0000000d110d7224 */ /* 0x000fe400078e0208 */
[----:B------:R-:W-:-:S07]  /*0270*/  IMAD R15, R10, R17, R15 ;  /* 0x000000110a0f7224 */ /* 0x000fce00078e020f */
.L_x_1:
[----:B------:R-:W1:Y:S01]  /*0280*/  LDC.64 R2, c[0x0][0x380] ;  /* 0x0000e000ff027b82 */ /* 0x000e620000000a00 */
[----:B------:R-:W-:Y:S01]  /*0290*/  MOV R7, UR5 ;  /* 0x0000000500077c02 */ /* 0x000fe20008000f00 */
[----:B------:R-:W-:-:S04]  /*02a0*/  IMAD.U32 R6, RZ, RZ, UR4 ;  /* 0x00000004ff067e24 */ /* 0x000fc8000f8e00ff */
[----:B------:R-:W-:Y:S02]  /*02b0*/  IMAD.WIDE R6, R13, 0x4, R6 ;  /* 0x000000040d067825 */ /* 0x000fe400078e0206 */
[----:B--2---:R-:W2:Y:S03]  /*02c0*/  LDC R10, c[0x0][0x398] ;  /* 0x0000e600ff0a7b82 */ /* 0x004ea60000000800 */
[----:B------:R-:W3:Y:S01]  /*02d0*/  LDG.E R18, desc[UR6][R6.64+-0x10] ;  /* 0xfffff00606127981 */ /* 0x000ee2000c1e1900 */
[----:B-1----:R-:W-:-:S05]  /*02e0*/  IMAD.WIDE R16, R15, 0x4, R2 ;  /* 0x000000040f107825 */ /* 0x002fca00078e0202 */
[----:B------:R-:W3:Y:S02]  /*02f0*/  LDG.E R19, desc[UR6][R16.64] ;  /* 0x0000000610137981 */ /* 0x000ee4000c1e1900 */
[----:B---3--:R-:W-:-:S05]  /*0300*/  IMAD.IADD R23, R18, 0x1, R19 ;  /* 0x0000000112177824 */ /* 0x008fca00078e0213 */
[----:B-----5:R-:W-:Y:S01]  /*0310*/  ISETP.GT.AND P1, PT, R0, R23, PT ;  /* 0x000000170000720c */ /* 0x020fe20003f24270 */
[----:B--2---:R-:W-:-:S12]  /*0320*/  IMAD.WIDE R18, R10, 0x4, R16 ;  /* 0x000000040a127825 */ /* 0x004fd800078e0210 */
[----:B------:R1:W-:Y:S04]  /*0330*/  @P1 STG.E desc[UR6][R4.64], R23 ;  /* 0x0000001704001986 */ /* 0x0003e8000c101906 */
[----:B------:R-:W2:Y:S04]  /*0340*/  LDG.E R20, desc[UR6][R6.64+-0xc] ;  /* 0xfffff40606147981 */ /* 0x000ea8000c1e1900 */
[----:B------:R-:W2:Y:S01]  /*0350*/  LDG.E R21, desc[UR6][R18.64] ;  /* 0x0000000612157981 */ /* 0x000ea2000c1e1900 */
[----:B------:R-:W-:Y:S01]  /*0360*/  @P1 MOV R0, R23 ;  /* 0x0000001700001202 */ /* 0x000fe20000000f00 */
[----:B------:R-:W-:-:S04]  /*0370*/  IMAD.WIDE R16, R10, 0x4, R18 ;  /* 0x000000040a107825 */ /* 0x000fc800078e0212 */
[----:B--2---:R-:W-:-:S05]  /*0380*/  IMAD.IADD R25, R20, 0x1, R21 ;  /* 0x0000000114197824 */ /* 0x004fca00078e0215 */
[----:B------:R-:W-:-:S13]  /*0390*/  ISETP.GT.AND P1, PT, R0, R25, PT ;  /* 0x000000190000720c */ /* 0x000fda0003f24270 */
[----:B------:R2:W-:Y:S04]  /*03a0*/  @P1 STG.E desc[UR6][R4.64], R25 ;  /* 0x0000001904001986 */ /* 0x0005e8000c101906 */
[----:B------:R-:W1:Y:S04]  /*03b0*/  LDG.E R20, desc[UR6][R6.64+-0x8] ;  /* 0xfffff80606147981 */ /* 0x000e68000c1e1900 */
[----:B------:R-:W1:Y:S01]  /*03c0*/  LDG.E R21, desc[UR6][R16.64] ;  /* 0x0000000610157981 */ /* 0x000e62000c1e1900 */
[----:B------:R-:W-:Y:S01]  /*03d0*/  @P1 MOV R0, R25 ;  /* 0x0000001900001202 */ /* 0x000fe20000000f00 */
[----:B------:R-:W-:-:S04]  /*03e0*/  IMAD.WIDE R18, R10, 0x4, R16 ;  /* 0x000000040a127825 */ /* 0x000fc800078e0210 */
[----:B-1----:R-:W-:-:S05]  /*03f0*/  IMAD.IADD R23, R20, 0x1, R21 ;  /* 0x0000000114177824 */ /* 0x002fca00078e0215 */
[----:B------:R-:W-:-:S13]  /*0400*/  ISETP.GT.AND P1, PT, R0, R23, PT ;  /* 0x000000170000720c */ /* 0x000fda0003f24270 */
        /* <DEDUP_REMOVED lines=22> */
[----:B------:R-:W3:Y:S04]  /*0570*/  LDG.E R20, desc[UR6][R6.64+0x8] ;  /* 0x0000080606147981 */ /* 0x000ee8000c1e1900 */
[----:B------:R-:W3:Y:S01]  /*0580*/  LDG.E R21, desc[UR6][R16.64] ;  /* 0x0000000610157981 */ /* 0x000ee2000c1e1900 */
[----:B------:R-:W-:Y:S01]  /*0590*/  @P1 MOV R0, R25 ;  /* 0x0000001900001202 */ /* 0x000fe20000000f00 */
[----:B------:R-:W-:-:S04]  /*05a0*/  IMAD.WIDE R18, R10, 0x4, R16 ;  /* 0x000000040a127825 */ /* 0x000fc800078e0210 */
[----:B---3--:R-:W-:-:S05]  /*05b0*/  IMAD.IADD R21, R20, 0x1, R21 ;  /* 0x0000000114157824 */ /* 0x008fca00078e0215 */
[----:B------:R-:W-:-:S13]  /*05c0*/  ISETP.GT.AND P1, PT, R0, R21, PT ;  /* 0x000000150000720c */ /* 0x000fda0003f24270 */
[----:B------:R2:W-:Y:S04]  /*05d0*/  @P1 STG.E desc[UR6][R4.64], R21 ;  /* 0x0000001504001986 */ /* 0x0005e8000c101906 */
[----:B------:R-:W1:Y:S04]  /*05e0*/  LDG.E R20, desc[UR6][R6.64+0xc] ;  /* 0x00000c0606147981 */ /* 0x000e68000c1e1900 */
[----:B------:R-:W1:Y:S01]  /*05f0*/  LDG.E R19, desc[UR6][R18.64] ;  /* 0x0000000612137981 */ /* 0x000e62000c1e1900 */
[----:B------:R-:W-:Y:S02]  /*0600*/  @P1 MOV R0, R21 ;  /* 0x0000001500001202 */ /* 0x000fe40000000f00 */
[----:B------:R-:W-:-:S04]  /*0610*/  IADD3 R12, PT, PT, R12, 0x8, RZ ;  /* 0x000000080c0c7810 */ /* 0x000fc80007ffe0ff */
[----:B------:R-:W-:Y:S02]  /*0620*/  ISETP.NE.AND P2, PT, R12, RZ, PT ;  /* 0x000000ff0c00720c */ /* 0x000fe40003f45270 */
[----:B------:R-:W-:Y:S02]  /*0630*/  LEA R15, R10, R15, 0x3 ;  /* 0x0000000f0a0f7211 */ /* 0x000fe400078e18ff */
[----:B------:R-:W-:Y:S01]  /*0640*/  IADD3 R13, PT, PT, R13, 0x8, RZ ;  /* 0x000000080d0d7810 */ /* 0x000fe20007ffe0ff */
[----:B-1----:R-:W-:-:S05]  /*0650*/  IMAD.IADD R23, R20, 0x1, R19 ;  /* 0x0000000114177824 */ /* 0x002fca00078e0213 */
[----:B------:R-:W-:-:S13]  /*0660*/  ISETP.GT.AND P1, PT, R0, R23, PT ;  /* 0x000000170000720c */ /* 0x000fda0003f24270 */
[----:B------:R2:W-:Y:S01]  /*0670*/  @P1 STG.E desc[UR6][R4.64], R23 ;  /* 0x0000001704001986 */ /* 0x0005e2000c101906 */
[----:B------:R-:W-:Y:S01]  /*0680*/  @P1 IMAD.MOV.U32 R0, RZ, RZ, R23 ;  /* 0x000000ffff001224 */ /* 0x000fe200078e0017 */
[----:B------:R-:W-:Y:S06]  /*0690*/  @P2 BRA `(.L_x_1) ;  /* 0xfffffff800f82947 */ /* 0x000fec000383ffff */
.L_x_0:
[----:B------:R-:W-:Y:S05]  /*06a0*/  @!P0 EXIT ;  /* 0x000000000000894d */ /* 0x000fea0003800000 */
[----:B------:R-:W1:Y:S01]  /*06b0*/  LDC R6, c[0x0][0x394] ;  /* 0x0000e500ff067b82 */ /* 0x000e620000000800 */
[----:B------:R-:W-:Y:S02]  /*06c0*/  ISETP.GE.U32.AND P1, PT, R14, 0x4, PT ;  /* 0x000000040e00780c */ /* 0x000fe40003f26070 */
[----:B-1----:R-:W-:-:S04]  /*06d0*/  LOP3.LUT R20, R6, 0x3, RZ, 0xc0, !PT ;  /* 0x0000000306147812 */ /* 0x002fc800078ec0ff */
[----:B------:R-:W-:-:S07]  /*06e0*/  ISETP.NE.AND P0, PT, R20, RZ, PT ;  /* 0x000000ff1400720c */ /* 0x000fce0003f05270 */
[----:B------:R-:W-:Y:S06]  /*06f0*/  @!P1 BRA `(.L_x_2) ;  /* 0x0000000000889947 */ /* 0x000fec0003800000 */
[----:B------:R-:W1:Y:S02]  /*0700*/  LDCU UR4, c[0x0][0x390] ;  /* 0x00007200ff0477ac */ /* 0x000e640008000800 */
[----:B-1----:R-:W-:-:S04]  /*0710*/  IMAD R7, R6, UR4, R9 ;  /* 0x0000000406077c24 */ /* 0x002fc8000f8e0209 */
[----:B------:R-:W-:Y:S02]  /*0720*/  IMAD.IADD R13, R8, 0x1, R7 ;  /* 0x00000001080d7824 */ /* 0x000fe400078e0207 */
[----:B------:R-:W-:Y:S02]  /*0730*/  IMAD R19, R7, R10, R11 ;  /* 0x0000000a07137224 */ /* 0x000fe400078e020b */
[----:B------:R-:W-:-:S04]  /*0740*/  IMAD.WIDE R12, R13, 0x4, R2 ;  /* 0x000000040d0c7825 */ /* 0x000fc800078e0202 */
[----:B------:R-:W-:Y:S01]  /*0750*/  IMAD.WIDE R18, R19, 0x4, R2 ;  /* 0x0000000413127825 */ /* 0x000fe200078e0202 */
[----:B------:R-:W2:Y:S04]  /*0760*/  LDG.E R7, desc[UR6][R12.64] ;  /* 0x000000060c077981 */ /* 0x000ea8000c1e1900 */
[----:B------:R-:W2:Y:S02]  /*0770*/  LDG.E R14, desc[UR6][R18.64] ;  /* 0x00000006120e7981 */ /* 0x000ea4000c1e1900 */
[----:B--2---:R-:W-:Y:S01]  /*0780*/  IADD3 R21, PT, PT, R7, R14, RZ ;  /* 0x0000000e07157210 */ /* 0x004fe20007ffe0ff */
[----:B------:R-:W-:-:S03]  /*0790*/  IMAD.WIDE R14, R10, 0x4, R18 ;  /* 0x000000040a0e7825 */ /* 0x000fc600078e0212 */
[----:B-----5:R-:W-:-:S13]  /*07a0*/  ISETP.GT.AND P1, PT, R0, R21, PT ;  /* 0x000000150000720c */ /* 0x020fda0003f24270 */
[----:B------:R1:W-:Y:S04]  /*07b0*/  @P1 STG.E desc[UR6][R4.64], R21 ;  /* 0x0000001504001986 */ /* 0x0003e8000c101906 */
[----:B------:R-:W2:Y:S04]  /*07c0*/  LDG.E R7, desc[UR6][R12.64+0x4] ;  /* 0x000004060c077981 */ /* 0x000ea8000c1e1900 */
[----:B------:R-:W2:Y:S01]  /*07d0*/  LDG.E R16, desc[UR6][R14.64] ;  /* 0x000000060e107981 */ /* 0x000ea2000c1e1900 */
[----:B------:R-:W-:Y:S01]  /*07e0*/  @P1 MOV R0, R21 ;  /* 0x0000001500001202 */ /* 0x000fe20000000f00 */
[----:B--2---:R-:W-:-:S02]  /*07f0*/  IMAD.IADD R23, R7, 0x1, R16 ;  /* 0x0000000107177824 */ /* 0x004fc400078e0210 */
[----:B------:R-:W-:-:S03]  /*0800*/  IMAD.WIDE R16, R10, 0x4, R14 ;  /* 0x000000040a107825 */ /* 0x000fc600078e020e */
[----:B------:R-:W-:-:S13]  /*0810*/  ISETP.GT.AND P1, PT, R0, R23, PT ;  /* 0x000000170000720c */ /* 0x000fda0003f24270 */
[----:B------:R1:W-:Y:S04]  /*0820*/  @P1 STG.E desc[UR6][R4.64], R23 ;  /* 0x0000001704001986 */ /* 0x0003e8000c101906 */
[----:B------:R-:W2:Y:S04]  /*0830*/  LDG.E R7, desc[UR6][R12.64+0x8] ;  /* 0x000008060c077981 */ /* 0x000ea8000c1e1900 */
[----:B------:R-:W2:Y:S01]  /*0840*/  LDG.E R18, desc[UR6][R16.64] ;  /* 0x0000000610127981 */ /* 0x000ea2000c1e1900 */
[----:B------:R-:W-:Y:S01]  /*0850*/  @P1 MOV R0, R23 ;  /* 0x0000001700001202 */ /* 0x000fe20000000f00 */
[----:B------:R-:W-:Y:S01]  /*0860*/  IMAD.WIDE R14, R10, 0x4, R16 ;  /* 0x000000040a0e7825 */ /* 0x000fe200078e0210 */
[----:B--2---:R-:W-:-:S04]  /*0870*/  IADD3 R19, PT, PT, R7, R18, RZ ;  /* 0x0000001207137210 */ /* 0x004fc80007ffe0ff */
[----:B------:R-:W-:-:S13]  /*0880*/  ISETP.GT.AND P1, PT, R0, R19, PT ;  /* 0x000000130000720c */ /* 0x000fda0003f24270 */
[----:B------:R1:W-:Y:S04]  /*0890*/  @P1 STG.E desc[UR6][R4.64], R19 ;  /* 0x0000001304001986 */ /* 0x0003e8000c101906 */
[----:B------:R-:W2:Y:S04]  /*08a0*/  LDG.E R7, desc[UR6][R12.64+0xc] ;  /* 0x00000c060c077981 */ /* 0x000ea8000c1e1900 */
[----:B------:R-:W2:Y:S01]  /*08b0*/  LDG.E R14, desc[UR6][R14.64] ;  /* 0x000000060e0e7981 */ /* 0x000ea2000c1e1900 */
[----:B------:R-:W-:Y:S01]  /*08c0*/  @P1 IMAD.MOV.U32 R0, RZ, RZ, R19 ;  /* 0x000000ffff001224 */ /* 0x000fe200078e0013 */
[----:B------:R-:W-:-:S02]  /*08d0*/  IADD3 R9, PT, PT, R9, 0x4, RZ ;  /* 0x0000000409097810 */ /* 0x000fc40007ffe0ff */
[----:B--2---:R-:W-:-:S04]  /*08e0*/  IADD3 R7, PT, PT, R7, R14, RZ ;  /* 0x0000000e07077210 */ /* 0x004fc80007ffe0ff */
[----:B------:R-:W-:-:S13]  /*08f0*/  ISETP.GT.AND P1, PT, R0, R7, PT ;  /* 0x000000070000720c */ /* 0x000fda0003f24270 */
[----:B------:R1:W-:Y:S01]  /*0900*/  @P1 STG.E desc[UR6][R4.64], R7 ;  /* 0x0000000704001986 */ /* 0x0003e2000c101906 */
[----:B------:R-:W-:-:S07]  /*0910*/  @P1 IMAD.MOV.U32 R0, RZ, RZ, R7 ;  /* 0x000000ffff001224 */ /* 0x000fce00078e0007 */
.L_x_2:
[----:B------:R-:W-:Y:S05]  /*0920*/  @!P0 EXIT ;  /* 0x000000000000894d */ /* 0x000fea0003800000 */
[----:B------:R-:W-:Y:S02]  /*0930*/  ISETP.NE.AND P1, PT, R20, 0x1, PT ;  /* 0x000000011400780c */ /* 0x000fe40003f25270 */
[----:B-1----:R-:W-:-:S04]  /*0940*/  LOP3.LUT R7, R6, 0x1, RZ, 0xc0, !PT ;  /* 0x0000000106077812 */ /* 0x002fc800078ec0ff */
[----:B------:R-:W-:-:S07]  /*0950*/  ISETP.NE.U32.AND P0, PT, R7, 0x1, PT ;  /* 0x000000010700780c */ /* 0x000fce0003f05070 */
[----:B------:R-:W-:Y:S06]  /*0960*/  @!P1 BRA `(.L_x_3) ;  /* 0x0000000000509947 */ /* 0x000fec0003800000 */
[----:B------:R-:W1:Y:S02]  /*0970*/  LDCU UR4, c[0x0][0x390] ;  /* 0x00007200ff0477ac */ /* 0x000e640008000800 */
[----:B-1----:R-:W-:-:S04]  /*0980*/  IMAD R7, R6, UR4, R9 ;  /* 0x0000000406077c24 */ /* 0x002fc8000f8e0209 */
[----:B------:R-:W-:Y:S01]  /*0990*/  IMAD R17, R7, R10, R11 ;  /* 0x0000000a07117224 */ /* 0x000fe200078e020b */
[----:B------:R-:W-:-:S03]  /*09a0*/  IADD3 R13, PT, PT, R8, R7, RZ ;  /* 0x00000007080d7210 */ /* 0x000fc60007ffe0ff */
[----:B------:R-:W-:-:S04]  /*09b0*/  IMAD.WIDE R16, R17, 0x4, R2 ;  /* 0x0000000411107825 */ /* 0x000fc800078e0202 */
[----:B------:R-:W-:Y:S01]  /*09c0*/  IMAD.WIDE R12, R13, 0x4, R2 ;  /* 0x000000040d0c7825 */ /* 0x000fe200078e0202 */
[----:B------:R-:W3:Y:S04]  /*09d0*/  LDG.E R14, desc[UR6][R16.64] ;  /* 0x00000006100e7981 */ /* 0x000ee8000c1e1900 */
[----:B------:R-:W3:Y:S02]  /*09e0*/  LDG.E R7, desc[UR6][R12.64] ;  /* 0x000000060c077981 */ /* 0x000ee4000c1e1900 */
[----:B---3--:R-:W-:-:S04]  /*09f0*/  IADD3 R19, PT, PT, R7, R14, RZ ;  /* 0x0000000e07137210 */ /* 0x008fc80007ffe0ff */
[----:B-----5:R-:W-:Y:S01]  /*0a00*/  ISETP.GT.AND P1, PT, R0, R19, PT ;  /* 0x000000130000720c */ /* 0x020fe20003f24270 */
[----:B------:R-:W-:-:S12]  /*0a10*/  IMAD.WIDE R14, R10, 0x4, R16 ;  /* 0x000000040a0e7825 */ /* 0x000fd800078e0210 */
[----:B------:R1:W-:Y:S04]  /*0a20*/  @P1 STG.E desc[UR6][R4.64], R19 ;  /* 0x0000001304001986 */ /* 0x0003e8000c101906 */
[----:B------:R-:W3:Y:S04]  /*0a30*/  LDG.E R7, desc[UR6][R12.64+0x4] ;  /* 0x000004060c077981 */ /* 0x000ee8000c1e1900 */
[----:B------:R-:W3:Y:S01]  /*0a40*/  LDG.E R14, desc[UR6][R14.64] ;  /* 0x000000060e0e7981 */ /* 0x000ee2000c1e1900 */
[----:B------:R-:W-:Y:S01]  /*0a50*/  @P1 IMAD.MOV.U32 R0, RZ, RZ, R19 ;  /* 0x000000ffff001224 */ /* 0x000fe200078e0013 */
[----:B------:R-:W-:-:S02]  /*0a60*/  IADD3 R9, PT, PT, R9, 0x2, RZ ;  /* 0x0000000209097810 */ /* 0x000fc40007ffe0ff */
[----:B---3--:R-:W-:-:S04]  /*0a70*/  IADD3 R7, PT, PT, R7, R14, RZ ;  /* 0x0000000e07077210 */ /* 0x008fc80007ffe0ff */
[----:B------:R-:W-:-:S13]  /*0a80*/  ISETP.GT.AND P1, PT, R0, R7, PT ;  /* 0x000000070000720c */ /* 0x000fda0003f24270 */
[----:B------:R1:W-:Y:S01]  /*0a90*/  @P1 STG.E desc[UR6][R4.64], R7 ;  /* 0x0000000704001986 */ /* 0x0003e2000c101906 */
[----:B------:R-:W-:-:S07]  /*0aa0*/  @P1 IMAD.MOV.U32 R0, RZ, RZ, R7 ;  /* 0x000000ffff001224 */ /* 0x000fce00078e0007 */
.L_x_3:
[----:B------:R-:W-:Y:S05]  /*0ab0*/  @P0 EXIT ;  /* 0x000000000000094d */ /* 0x000fea0003800000 */
[----:B------:R-:W3:Y:S02]  /*0ac0*/  LDCU UR4, c[0x0][0x390] ;  /* 0x00007200ff0477ac */ /* 0x000ee40008000800 */
[----:B---3--:R-:W-:-:S05]  /*0ad0*/  IMAD R9, R6, UR4, R9 ;  /* 0x0000000406097c24 */ /* 0x008fca000f8e0209 */
[----:B-1----:R-:W-:Y:S01]  /*0ae0*/  IADD3 R7, PT, PT, R8, R9, RZ ;  /* 0x0000000908077210 */ /* 0x002fe20007ffe0ff */
[----:B------:R-:W-:-:S04]  /*0af0*/  IMAD R9, R9, R10, R11 ;  /* 0x0000000a09097224 */ /* 0x000fc800078e020b */
[----:B------:R-:W-:-:S04]  /*0b00*/  IMAD.WIDE R6, R7, 0x4, R2 ;  /* 0x0000000407067825 */ /* 0x000fc800078e0202 */
[----:B------:R-:W-:Y:S02]  /*0b10*/  IMAD.WIDE R2, R9, 0x4, R2 ;  /* 0x0000000409027825 */ /* 0x000fe400078e0202 */
[----:B------:R-:W3:Y:S04]  /*0b20*/  LDG.E R6, desc[UR6][R6.64] ;  /* 0x0000000606067981 */ /* 0x000ee8000c1e1900 */
[----:B------:R-:W3:Y:S02]  /*0b30*/  LDG.E R3, desc[UR6][R2.64] ;  /* 0x0000000602037981 */ /* 0x000ee4000c1e1900 */
[----:B---3--:R-:W-:-:S04]  /*0b40*/  IADD3 R9, PT, PT, R6, R3, RZ ;  /* 0x0000000306097210 */ /* 0x008fc80007ffe0ff */
[----:B-----5:R-:W-:-:S13]  /*0b50*/  ISETP.GT.AND P0, PT, R0, R9, PT ;  /* 0x000000090000720c */ /* 0x020fda0003f04270 */
[----:B------:R-:W-:Y:S05]  /*0b60*/  @!P0 EXIT ;  /* 0x000000000000894d */ /* 0x000fea0003800000 */
[----:B------:R-:W-:Y:S01]  /*0b70*/  STG.E desc[UR6][R4.64], R9 ;  /* 0x0000000904007986 */ /* 0x000fe2000c101906 */
[----:B------:R-:W-:Y:S05]  /*0b80*/  EXIT ;  /* 0x000000000000794d */ /* 0x000fea0003800000 */
.L_x_4:
[----:B------:R-:W-:-:S00]  /*0b90*/  BRA `(.L_x_4) ;  /* 0xfffffffc00fc7947 */ /* 0x000fc0000383ffff */
[----:B------:R-:W-:-:S00]  /*0ba0*/  NOP ;  /* 0x0000000000007918 */ /* 0x000fc00000000000 */
        /* <DEDUP_REMOVED lines=13> */
.L_x_5:


//--------------------- .nv.shared.reserved.0     --------------------------
	.section	.nv.shared.reserved.0,"aw",@nobits
	.weak		__nv_reservedSMEM_offset_0_alias
	.size		__nv_reservedSMEM_offset_0_alias, 0, 64
	.other		__nv_reservedSMEM_offset_0_alias,@"STO_CUDA_RESERVED_SHARED STV_DEFAULT"
__nv_reservedSMEM_offset_0_alias:
	.zero		0
	.zero		64


//--------------------- .nv.constant0._Z6updatePiiiiii --------------------------
	.section	.nv.constant0._Z6updatePiiiiii,"a",@progbits
	.sectionflags	@""
	.align	4
.nv.constant0._Z6updatePiiiiii:
	.zero		924


//--------------------- SYMBOLS --------------------------

	.type		.nv.reservedSmem.offset0,@object
	.size		.nv.reservedSmem.offset0,0x4
